//
// Generated by NVIDIA NVVM Compiler
//
// Compiler Build ID: CL-36424714
// Cuda compilation tools, release 13.0, V13.0.88
// Based on NVVM 20.0.0
//

.version 9.0
.target sm_100
.address_size 64


.entry _Z9addKernelPiPKiS1_i(
	.param .u64 .ptr .align 1 _Z9addKernelPiPKiS1_i_param_0,
	.param .u64 .ptr .align 1 _Z9addKernelPiPKiS1_i_param_1,
	.param .u64 .ptr .align 1 _Z9addKernelPiPKiS1_i_param_2,
	.param .u32 _Z9addKernelPiPKiS1_i_param_3
)
{
	.reg .pred 	%p<2>;
	.reg .b32 	%r<10>;
	.reg .b64 	%rd<11>;

	ld.param.u64 	%rd1, [_Z9addKernelPiPKiS1_i_param_0];
	ld.param.u64 	%rd2, [_Z9addKernelPiPKiS1_i_param_1];
	ld.param.u64 	%rd3, [_Z9addKernelPiPKiS1_i_param_2];
	ld.param.u32 	%r2, [_Z9addKernelPiPKiS1_i_param_3];
	mov.u32 	%r3, %tid.x;
	mov.u32 	%r4, %ntid.x;
	mov.u32 	%r5, %ctaid.x;
	mad.lo.s32 	%r1, %r4, %r5, %r3;
	setp.gt.u32 	%p1, %r1, 1151;
	@%p1 bra 	$L__BB0_2;
	cvta.to.global.u64 	%rd4, %rd2;
	cvta.to.global.u64 	%rd5, %rd3;
	cvta.to.global.u64 	%rd6, %rd1;
	mul.wide.u32 	%rd7, %r1, 4;
	add.s64 	%rd8, %rd4, %rd7;
	ld.global.u32 	%r6, [%rd8];
	add.s64 	%rd9, %rd5, %rd7;
	ld.global.u32 	%r7, [%rd9];
	sub.s32 	%r8, %r7, %r2;
	mad.lo.s32 	%r9, %r6, %r6, %r8;
	add.s64 	%rd10, %rd6, %rd7;
	st.global.u32 	[%rd10], %r9;
$L__BB0_2:
	ret;

}


// ===== COMPILED SASS (sm_100) =====

	.target	sm_100

	.elftype	@"ET_EXEC"


//--------------------- .note.nv.tkinfo           --------------------------
	.section	.note.nv.tkinfo,"",@"SHT_NOTE"
	.sectionflags	@"SHF_NOTE_NV_TKINFO"
	.tkinfo
        /*0018*/ 	.word	0x00000002
        /*0030*/ 	.string	""
        /*0030*/ 	.string	"ptxas"
        /*0030*/ 	.string	"Cuda compilation tools, release 13.0, V13.0.88"
        /*0030*/ 	.string	"Build cuda_13.0.r13.0/compiler.36424714_0"
        /*0030*/ 	.string	"-arch sm_100 -m 64 "



//--------------------- .note.nv.cuinfo           --------------------------
	.section	.note.nv.cuinfo,"",@"SHT_NOTE"
	.sectionflags	@"SHF_NOTE_NV_CUINFO"
        /*0018*/ 	.short	0x0002
        /*001a*/ 	.short	0x0064
        /*001c*/ 	.short	0x0082
	.zero		2


//--------------------- .nv.info                  --------------------------
	.section	.nv.info,"",@"SHT_CUDA_INFO"
	.align	4


	//----- nvinfo : EIATTR_REGCOUNT
	.align		4
        /*0000*/ 	.byte	0x04, 0x2f
        /*0002*/ 	.short	(.L_1 - .L_0)
	.align		4
.L_0:
        /*0004*/ 	.word	index@(_Z9addKernelPiPKiS1_i)
        /*0008*/ 	.word	0x0000000e


	//----- nvinfo : EIATTR_FRAME_SIZE
	.align		4
.L_1:
        /*000c*/ 	.byte	0x04, 0x11
        /*000e*/ 	.short	(.L_3 - .L_2)
	.align		4
.L_2:
        /*0010*/ 	.word	index@(_Z9addKernelPiPKiS1_i)
        /*0014*/ 	.word	0x00000000


	//----- nvinfo : EIATTR_MIN_STACK_SIZE
	.align		4
.L_3:
        /*0018*/ 	.byte	0x04, 0x12
        /*001a*/ 	.short	(.L_5 - .L_4)
	.align		4
.L_4:
        /*001c*/ 	.word	index@(_Z9addKernelPiPKiS1_i)
        /*0020*/ 	.word	0x00000000
.L_5:


//--------------------- .nv.compat                --------------------------
	.section	.nv.compat,"",@"SHT_CUDA_COMPAT_INFO"
	.align	4
        /*0000*/ 	.byte	0x02, 0x09, 0x00, 0x00, 0x02, 0x02, 0x01, 0x00, 0x02, 0x05, 0x05, 0x00, 0x03, 0x07, 0x01, 0x01
        /*0010*/ 	.byte	0x02, 0x03, 0x00, 0x00, 0x02, 0x06, 0x01, 0x00, 0x04, 0x0b, 0x08, 0x00, 0x09, 0x00, 0x00, 0x00
        /*0020*/ 	.byte	0x00, 0x00, 0x00, 0x00


//--------------------- .nv.info._Z9addKernelPiPKiS1_i --------------------------
	.section	.nv.info._Z9addKernelPiPKiS1_i,"",@"SHT_CUDA_INFO"
	.sectionflags	@""
	.align	4


	//----- nvinfo : EIATTR_CUDA_API_VERSION
	.align		4
        /*0000*/ 	.byte	0x04, 0x37
        /*0002*/ 	.short	(.L_7 - .L_6)
.L_6:
        /*0004*/ 	.word	0x00000082


	//----- nvinfo : EIATTR_KPARAM_INFO
	.align		4
.L_7:
        /*0008*/ 	.byte	0x04, 0x17
        /*000a*/ 	.short	(.L_9 - .L_8)
.L_8:
        /*000c*/ 	.word	0x00000000
        /*0010*/ 	.short	0x0003
        /*0012*/ 	.short	0x0018
        /*0014*/ 	.byte	0x00, 0xf0, 0x11, 0x00


	//----- nvinfo : EIATTR_KPARAM_INFO
	.align		4
.L_9:
        /*0018*/ 	.byte	0x04, 0x17
        /*001a*/ 	.short	(.L_11 - .L_10)
.L_10:
        /*001c*/ 	.word	0x00000000
        /*0020*/ 	.short	0x0002
        /*0022*/ 	.short	0x0010
        /*0024*/ 	.byte	0x00, 0xf5, 0x21, 0x00


	//----- nvinfo : EIATTR_KPARAM_INFO
	.align		4
.L_11:
        /*0028*/ 	.byte	0x04, 0x17
        /*002a*/ 	.short	(.L_13 - .L_12)
.L_12:
        /*002c*/ 	.word	0x00000000
        /*0030*/ 	.short	0x0001
        /*0032*/ 	.short	0x0008
        /*0034*/ 	.byte	0x00, 0xf5, 0x21, 0x00


	//----- nvinfo : EIATTR_KPARAM_INFO
	.align		4
.L_13:
        /*0038*/ 	.byte	0x04, 0x17
        /*003a*/ 	.short	(.L_15 - .L_14)
.L_14:
        /*003c*/ 	.word	0x00000000
        /*0040*/ 	.short	0x0000
        /*0042*/ 	.short	0x0000
        /*0044*/ 	.byte	0x00, 0xf5, 0x21, 0x00


	//----- nvinfo : EIATTR_SPARSE_MMA_MASK
	.align		4
.L_15:
        /*0048*/ 	.byte	0x03, 0x50
        /*004a*/ 	.short	0x0000


	//----- nvinfo : EIATTR_MAXREG_COUNT
	.align		4
        /*004c*/ 	.byte	0x03, 0x1b
        /*004e*/ 	.short	0x00ff


	//----- nvinfo : EIATTR_MERCURY_ISA_VERSION
	.align		4
        /*0050*/ 	.byte	0x03, 0x5f
        /*0052*/ 	.short	0x0101


	//----- nvinfo : EIATTR_VRC_CTA_INIT_COUNT
	.align		4
        /*0054*/ 	.byte	0x02, 0x4a
	.zero		1
	.zero		1


	//----- nvinfo : EIATTR_EXIT_INSTR_OFFSETS
	.align		4
        /*0058*/ 	.byte	0x04, 0x1c
        /*005a*/ 	.short	(.L_17 - .L_16)


	//   ....[0]....
.L_16:
        /*005c*/ 	.word	0x00000060


	//   ....[1]....
        /*0060*/ 	.word	0x00000140


	//----- nvinfo : EIATTR_CBANK_PARAM_SIZE
	.align		4
.L_17:
        /*0064*/ 	.byte	0x03, 0x19
        /*0066*/ 	.short	0x001c


	//----- nvinfo : EIATTR_PARAM_CBANK
	.align		4
        /*0068*/ 	.byte	0x04, 0x0a
        /*006a*/ 	.short	(.L_19 - .L_18)
	.align		4
.L_18:
        /*006c*/ 	.word	index@(.nv.constant0._Z9addKernelPiPKiS1_i)
        /*0070*/ 	.short	0x0380
        /*0072*/ 	.short	0x001c


	//----- nvinfo : EIATTR_SW_WAR
	.align		4
.L_19:
        /*0074*/ 	.byte	0x04, 0x36
        /*0076*/ 	.short	(.L_21 - .L_20)
.L_20:
        /*0078*/ 	.word	0x00000008
.L_21:


//--------------------- .nv.callgraph             --------------------------
	.section	.nv.callgraph,"",@"SHT_CUDA_CALLGRAPH"
	.align	4
	.sectionentsize	8
	.align		4
        /*0000*/ 	.word	0x00000000
	.align		4
        /*0004*/ 	.word	0xffffffff
	.align		4
        /*0008*/ 	.word	0x00000000
	.align		4
        /*000c*/ 	.word	0xfffffffe
	.align		4
        /*0010*/ 	.word	0x00000000
	.align		4
        /*0014*/ 	.word	0xfffffffd
	.align		4
        /*0018*/ 	.word	0x00000000
	.align		4
        /*001c*/ 	.word	0xfffffffc


//--------------------- .text._Z9addKernelPiPKiS1_i --------------------------
	.section	.text._Z9addKernelPiPKiS1_i,"ax",@progbits
	.align	128
.text._Z9addKernelPiPKiS1_i:
        .type           _Z9addKernelPiPKiS1_i,@function
        .size           _Z9addKernelPiPKiS1_i,(.L_x_1 - _Z9addKernelPiPKiS1_i)
        .other          _Z9addKernelPiPKiS1_i,@"STO_CUDA_ENTRY STV_DEFAULT"
_Z9addKernelPiPKiS1_i:
[----:B------:R-:W-:Y:S01]  /*0000*/  LDC R1, c[0x0][0x37c] ;  /* 0x0000df00ff017b82 */ /* 0x000fe20000000800 */
[----:B------:R-:W0:Y:S01]  /*0010*/  S2R R9, SR_TID.X ;  /* 0x0000000000097919 */ /* 0x000e220000002100 */
[----:B------:R-:W0:Y:S01]  /*0020*/  LDCU UR4, c[0x0][0x360] ;  /* 0x00006c00ff0477ac */ /* 0x000e220008000800 */
[----:B------:R-:W0:Y:S02]  /*0030*/  S2R R0, SR_CTAID.X ;  /* 0x0000000000007919 */ /* 0x000e240000002500 */
[----:B0-----:R-:W-:-:S05]  /*0040*/  IMAD R9, R0, UR4, R9 ;  /* 0x0000000400097c24 */ /* 0x001fca000f8e0209 */
[----:B------:R-:W-:-:S13]  /*0050*/  ISETP.GT.U32.AND P0, PT, R9, 0x47f, PT ;  /* 0x0000047f0900780c */ /* 0x000fda0003f04070 */
[----:B------:R-:W-:Y:S05]  /*0060*/  @P0 EXIT ;  /* 0x000000000000094d */ /* 0x000fea0003800000 */
[----:B------:R-:W0:Y:S01]  /*0070*/  LDC.64 R4, c[0x0][0x390] ;  /* 0x0000e400ff047b82 */ /* 0x000e220000000a00 */
[----:B------:R-:W1:Y:S01]  /*0080*/  LDCU.64 UR4, c[0x0][0x358] ;  /* 0x00006b00ff0477ac */ /* 0x000e620008000a00 */
[----:B------:R-:W2:Y:S06]  /*0090*/  LDCU UR6, c[0x0][0x398] ;  /* 0x00007300ff0677ac */ /* 0x000eac0008000800 */
[----:B------:R-:W3:Y:S08]  /*00a0*/  LDC.64 R2, c[0x0][0x388] ;  /* 0x0000e200ff027b82 */ /* 0x000ef00000000a00 */
[----:B------:R-:W4:Y:S01]  /*00b0*/  LDC.64 R6, c[0x0][0x380] ;  /* 0x0000e000ff067b82 */ /* 0x000f220000000a00 */
[----:B0-----:R-:W-:-:S06]  /*00c0*/  IMAD.WIDE.U32 R4, R9, 0x4, R4 ;  /* 0x0000000409047825 */ /* 0x001fcc00078e0004 */
[----:B-1----:R-:W2:Y:S01]  /*00d0*/  LDG.E R4, desc[UR4][R4.64] ;  /* 0x0000000404047981 */ /* 0x002ea2000c1e1900 */
[----:B---3--:R-:W-:-:S06]  /*00e0*/  IMAD.WIDE.U32 R2, R9, 0x4, R2 ;  /* 0x0000000409027825 */ /* 0x008fcc00078e0002 */
[----:B------:R-:W3:Y:S01]  /*00f0*/  LDG.E R2, desc[UR4][R2.64] ;  /* 0x0000000402027981 */ /* 0x000ee2000c1e1900 */
[----:B----4-:R-:W-:Y:S01]  /*0100*/  IMAD.WIDE.U32 R6, R9, 0x4, R6 ;  /* 0x0000000409067825 */ /* 0x010fe200078e0006 */
[----:B--2---:R-:W-:-:S05]  /*0110*/  IADD3 R11, PT, PT, R4, -UR6, RZ ;  /* 0x80000006040b7c10 */ /* 0x004fca000fffe0ff */
[----:B---3--:R-:W-:-:S05]  /*0120*/  IMAD R11, R2, R2, R11 ;  /* 0x00000002020b7224 */ /* 0x008fca00078e020b */
[----:B------:R-:W-:Y:S01]  /*0130*/  STG.E desc[UR4][R6.64], R11 ;  /* 0x0000000b06007986 */ /* 0x000fe2000c101904 */
[----:B------:R-:W-:Y:S05]  /*0140*/  EXIT ;  /* 0x000000000000794d */ /* 0x000fea0003800000 */
.L_x_0:
[----:B------:R-:W-:-:S00]  /*0150*/  BRA `(.L_x_0) ;  /* 0xfffffffc00fc7947 */ /* 0x000fc0000383ffff */
[----:B------:R-:W-:-:S00]  /*0160*/  NOP ;  /* 0x0000000000007918 */ /* 0x000fc00000000000 */
        /* <DEDUP_REMOVED lines=9> */
.L_x_1:


//--------------------- .nv.shared.reserved.0     --------------------------
	.section	.nv.shared.reserved.0,"aw",@nobits
	.weak		__nv_reservedSMEM_offset_0_alias
	.size		__nv_reservedSMEM_offset_0_alias, 0, 64
	.other		__nv_reservedSMEM_offset_0_alias,@"STO_CUDA_RESERVED_SHARED STV_DEFAULT"
__nv_reservedSMEM_offset_0_alias:
	.zero		0
	.zero		64


//--------------------- .nv.constant0._Z9addKernelPiPKiS1_i --------------------------
	.section	.nv.constant0._Z9addKernelPiPKiS1_i,"a",@progbits
	.sectionflags	@""
	.align	4
.nv.constant0._Z9addKernelPiPKiS1_i:
	.zero		924


//--------------------- SYMBOLS --------------------------

	.type		.nv.reservedSmem.offset0,@object
	.size		.nv.reservedSmem.offset0,0x4
